//
// Generated by NVIDIA NVVM Compiler
//
// Compiler Build ID: CL-36424714
// Cuda compilation tools, release 13.0, V13.0.88
// Based on NVVM 20.0.0
//

.version 9.0
.target sm_100
.address_size 64

	// .globl	_Z21countElementIn2DArrayPiS_i
// _ZZ21countElementIn2DArrayPiS_iE5cache has been demoted

.visible .entry _Z21countElementIn2DArrayPiS_i(
	.param .u64 .ptr .align 1 _Z21countElementIn2DArrayPiS_i_param_0,
	.param .u64 .ptr .align 1 _Z21countElementIn2DArrayPiS_i_param_1,
	.param .u32 _Z21countElementIn2DArrayPiS_i_param_2
)
{
	.reg .pred 	%p<7>;
	.reg .b32 	%r<22>;
	.reg .b64 	%rd<7>;
	// demoted variable
	.shared .align 4 .u32 _ZZ21countElementIn2DArrayPiS_iE5cache;
	ld.param.u64 	%rd1, [_Z21countElementIn2DArrayPiS_i_param_0];
	ld.param.u64 	%rd2, [_Z21countElementIn2DArrayPiS_i_param_1];
	ld.param.u32 	%r6, [_Z21countElementIn2DArrayPiS_i_param_2];
	mov.u32 	%r7, %tid.x;
	mov.u32 	%r8, %ctaid.x;
	mov.u32 	%r9, %ntid.x;
	mad.lo.s32 	%r1, %r8, %r9, %r7;
	mov.u32 	%r10, %tid.y;
	mov.u32 	%r11, %ctaid.y;
	mov.u32 	%r12, %ntid.y;
	mad.lo.s32 	%r2, %r11, %r12, %r10;
	or.b32  	%r3, %r7, %r10;
	setp.ne.s32 	%p1, %r3, 0;
	@%p1 bra 	$L__BB0_2;
	mov.b32 	%r13, 0;
	st.shared.u32 	[_ZZ21countElementIn2DArrayPiS_iE5cache], %r13;
$L__BB0_2:
	bar.sync 	0;
	setp.gt.s32 	%p2, %r1, 1023;
	setp.gt.u32 	%p3, %r2, 1023;
	mov.b32 	%r21, 0;
	or.pred  	%p4, %p2, %p3;
	@%p4 bra 	$L__BB0_4;
	shl.b32 	%r15, %r2, 10;
	add.s32 	%r16, %r15, %r1;
	cvta.to.global.u64 	%rd3, %rd1;
	mul.wide.s32 	%rd4, %r16, 4;
	add.s64 	%rd5, %rd3, %rd4;
	ld.global.u32 	%r17, [%rd5];
	setp.eq.s32 	%p5, %r17, %r6;
	selp.u32 	%r21, 1, 0, %p5;
$L__BB0_4:
	setp.ne.s32 	%p6, %r3, 0;
	atom.shared.add.u32 	%r18, [_ZZ21countElementIn2DArrayPiS_iE5cache], %r21;
	bar.sync 	0;
	@%p6 bra 	$L__BB0_6;
	ld.shared.u32 	%r19, [_ZZ21countElementIn2DArrayPiS_iE5cache];
	cvta.to.global.u64 	%rd6, %rd2;
	atom.global.add.u32 	%r20, [%rd6], %r19;
$L__BB0_6:
	ret;

}


// ===== COMPILED SASS (sm_100) =====

	.target	sm_100

	.elftype	@"ET_EXEC"


//--------------------- .note.nv.tkinfo           --------------------------
	.section	.note.nv.tkinfo,"",@"SHT_NOTE"
	.sectionflags	@"SHF_NOTE_NV_TKINFO"
	.tkinfo
        /*0018*/ 	.word	0x00000002
        /*0030*/ 	.string	""
        /*0030*/ 	.string	"ptxas"
        /*0030*/ 	.string	"Cuda compilation tools, release 13.0, V13.0.88"
        /*0030*/ 	.string	"Build cuda_13.0.r13.0/compiler.36424714_0"
        /*0030*/ 	.string	"-arch sm_100 -m 64 "



//--------------------- .note.nv.cuinfo           --------------------------
	.section	.note.nv.cuinfo,"",@"SHT_NOTE"
	.sectionflags	@"SHF_NOTE_NV_CUINFO"
        /*0018*/ 	.short	0x0002
        /*001a*/ 	.short	0x0064
        /*001c*/ 	.short	0x0082
	.zero		2


//--------------------- .nv.info                  --------------------------
	.section	.nv.info,"",@"SHT_CUDA_INFO"
	.align	4


	//----- nvinfo : EIATTR_REGCOUNT
	.align		4
        /*0000*/ 	.byte	0x04, 0x2f
        /*0002*/ 	.short	(.L_1 - .L_0)
	.align		4
.L_0:
        /*0004*/ 	.word	index@(_Z21countElementIn2DArrayPiS_i)
        /*0008*/ 	.word	0x0000000a


	//----- nvinfo : EIATTR_FRAME_SIZE
	.align		4
.L_1:
        /*000c*/ 	.byte	0x04, 0x11
        /*000e*/ 	.short	(.L_3 - .L_2)
	.align		4
.L_2:
        /*0010*/ 	.word	index@(_Z21countElementIn2DArrayPiS_i)
        /*0014*/ 	.word	0x00000000


	//----- nvinfo : EIATTR_MIN_STACK_SIZE
	.align		4
.L_3:
        /*0018*/ 	.byte	0x04, 0x12
        /*001a*/ 	.short	(.L_5 - .L_4)
	.align		4
.L_4:
        /*001c*/ 	.word	index@(_Z21countElementIn2DArrayPiS_i)
        /*0020*/ 	.word	0x00000000
.L_5:


//--------------------- .nv.compat                --------------------------
	.section	.nv.compat,"",@"SHT_CUDA_COMPAT_INFO"
	.align	4
        /*0000*/ 	.byte	0x02, 0x09, 0x00, 0x00, 0x02, 0x02, 0x01, 0x00, 0x02, 0x05, 0x05, 0x00, 0x03, 0x07, 0x01, 0x01
        /*0010*/ 	.byte	0x02, 0x03, 0x00, 0x00, 0x02, 0x06, 0x01, 0x00, 0x04, 0x0b, 0x08, 0x00, 0x09, 0x00, 0x00, 0x00
        /*0020*/ 	.byte	0x00, 0x00, 0x00, 0x00


//--------------------- .nv.info._Z21countElementIn2DArrayPiS_i --------------------------
	.section	.nv.info._Z21countElementIn2DArrayPiS_i,"",@"SHT_CUDA_INFO"
	.sectionflags	@""
	.align	4


	//----- nvinfo : EIATTR_CUDA_API_VERSION
	.align		4
        /*0000*/ 	.byte	0x04, 0x37
        /*0002*/ 	.short	(.L_7 - .L_6)
.L_6:
        /*0004*/ 	.word	0x00000082


	//----- nvinfo : EIATTR_KPARAM_INFO
	.align		4
.L_7:
        /*0008*/ 	.byte	0x04, 0x17
        /*000a*/ 	.short	(.L_9 - .L_8)
.L_8:
        /*000c*/ 	.word	0x00000000
        /*0010*/ 	.short	0x0002
        /*0012*/ 	.short	0x0010
        /*0014*/ 	.byte	0x00, 0xf0, 0x11, 0x00


	//----- nvinfo : EIATTR_KPARAM_INFO
	.align		4
.L_9:
        /*0018*/ 	.byte	0x04, 0x17
        /*001a*/ 	.short	(.L_11 - .L_10)
.L_10:
        /*001c*/ 	.word	0x00000000
        /*0020*/ 	.short	0x0001
        /*0022*/ 	.short	0x0008
        /*0024*/ 	.byte	0x00, 0xf5, 0x21, 0x00


	//----- nvinfo : EIATTR_KPARAM_INFO
	.align		4
.L_11:
        /*0028*/ 	.byte	0x04, 0x17
        /*002a*/ 	.short	(.L_13 - .L_12)
.L_12:
        /*002c*/ 	.word	0x00000000
        /*0030*/ 	.short	0x0000
        /*0032*/ 	.short	0x0000
        /*0034*/ 	.byte	0x00, 0xf5, 0x21, 0x00


	//----- nvinfo : EIATTR_SPARSE_MMA_MASK
	.align		4
.L_13:
        /*0038*/ 	.byte	0x03, 0x50
        /*003a*/ 	.short	0x0000


	//----- nvinfo : EIATTR_MAXREG_COUNT
	.align		4
        /*003c*/ 	.byte	0x03, 0x1b
        /*003e*/ 	.short	0x00ff


	//----- nvinfo : EIATTR_NUM_BARRIERS
	.align		4
        /*0040*/ 	.byte	0x02, 0x4c
        /*0042*/ 	.byte	0x01
	.zero		1


	//----- nvinfo : EIATTR_MERCURY_ISA_VERSION
	.align		4
        /*0044*/ 	.byte	0x03, 0x5f
        /*0046*/ 	.short	0x0101


	//----- nvinfo : EIATTR_INT_WARP_WIDE_INSTR_OFFSETS
	.align		4
        /*0048*/ 	.byte	0x04, 0x31
        /*004a*/ 	.short	(.L_15 - .L_14)


	//   ....[0]....
.L_14:
        /*004c*/ 	.word	0x00000180


	//   ....[1]....
        /*0050*/ 	.word	0x000001e0


	//   ....[2]....
        /*0054*/ 	.word	0x00000260


	//----- nvinfo : EIATTR_VRC_CTA_INIT_COUNT
	.align		4
.L_15:
        /*0058*/ 	.byte	0x02, 0x4a
	.zero		1
	.zero		1


	//----- nvinfo : EIATTR_EXIT_INSTR_OFFSETS
	.align		4
        /*005c*/ 	.byte	0x04, 0x1c
        /*005e*/ 	.short	(.L_17 - .L_16)


	//   ....[0]....
.L_16:
        /*0060*/ 	.word	0x00000230


	//   ....[1]....
        /*0064*/ 	.word	0x000002c0


	//----- nvinfo : EIATTR_CBANK_PARAM_SIZE
	.align		4
.L_17:
        /*0068*/ 	.byte	0x03, 0x19
        /*006a*/ 	.short	0x0014


	//----- nvinfo : EIATTR_PARAM_CBANK
	.align		4
        /*006c*/ 	.byte	0x04, 0x0a
        /*006e*/ 	.short	(.L_19 - .L_18)
	.align		4
.L_18:
        /*0070*/ 	.word	index@(.nv.constant0._Z21countElementIn2DArrayPiS_i)
        /*0074*/ 	.short	0x0380
        /*0076*/ 	.short	0x0014


	//----- nvinfo : EIATTR_SW_WAR
	.align		4
.L_19:
        /*0078*/ 	.byte	0x04, 0x36
        /*007a*/ 	.short	(.L_21 - .L_20)
.L_20:
        /*007c*/ 	.word	0x00000008
.L_21:


//--------------------- .nv.callgraph             --------------------------
	.section	.nv.callgraph,"",@"SHT_CUDA_CALLGRAPH"
	.align	4
	.sectionentsize	8
	.align		4
        /*0000*/ 	.word	0x00000000
	.align		4
        /*0004*/ 	.word	0xffffffff
	.align		4
        /*0008*/ 	.word	0x00000000
	.align		4
        /*000c*/ 	.word	0xfffffffe
	.align		4
        /*0010*/ 	.word	0x00000000
	.align		4
        /*0014*/ 	.word	0xfffffffd
	.align		4
        /*0018*/ 	.word	0x00000000
	.align		4
        /*001c*/ 	.word	0xfffffffc


//--------------------- .text._Z21countElementIn2DArrayPiS_i --------------------------
	.section	.text._Z21countElementIn2DArrayPiS_i,"ax",@progbits
	.align	128
        .global         _Z21countElementIn2DArrayPiS_i
        .type           _Z21countElementIn2DArrayPiS_i,@function
        .size           _Z21countElementIn2DArrayPiS_i,(.L_x_1 - _Z21countElementIn2DArrayPiS_i)
        .other          _Z21countElementIn2DArrayPiS_i,@"STO_CUDA_ENTRY STV_DEFAULT"
_Z21countElementIn2DArrayPiS_i:
.text._Z21countElementIn2DArrayPiS_i:
[----:B------:R-:W-:Y:S01]  /*0000*/  LDC R1, c[0x0][0x37c] ;  /* 0x0000df00ff017b82 */ /* 0x000fe20000000800 */
[----:B------:R-:W0:Y:S07]  /*0010*/  S2R R7, SR_TID.Y ;  /* 0x0000000000077919 */ /* 0x000e2e0000002200 */
[----:B------:R-:W1:Y:S01]  /*0020*/  LDC R3, c[0x0][0x360] ;  /* 0x0000d800ff037b82 */ /* 0x000e620000000800 */
[----:B------:R-:W2:Y:S01]  /*0030*/  LDCU.64 UR6, c[0x0][0x358] ;  /* 0x00006b00ff0677ac */ /* 0x000ea20008000a00 */
[----:B------:R-:W1:Y:S06]  /*0040*/  S2R R4, SR_TID.X ;  /* 0x0000000000047919 */ /* 0x000e6c0000002100 */
[----:B------:R-:W0:Y:S08]  /*0050*/  S2UR UR5, SR_CTAID.Y ;  /* 0x00000000000579c3 */ /* 0x000e300000002600 */
[----:B------:R-:W0:Y:S08]  /*0060*/  LDC R0, c[0x0][0x364] ;  /* 0x0000d900ff007b82 */ /* 0x000e300000000800 */
[----:B------:R-:W1:Y:S01]  /*0070*/  S2UR UR4, SR_CTAID.X ;  /* 0x00000000000479c3 */ /* 0x000e620000002500 */
[----:B0-----:R-:W-:-:S07]  /*0080*/  IMAD R5, R0, UR5, R7 ;  /* 0x0000000500057c24 */ /* 0x001fce000f8e0207 */
[----:B------:R-:W0:Y:S01]  /*0090*/  S2UR UR5, SR_CgaCtaId ;  /* 0x00000000000579c3 */ /* 0x000e220000008800 */
[----:B------:R-:W-:Y:S01]  /*00a0*/  ISETP.GT.U32.AND P0, PT, R5, 0x3ff, PT ;  /* 0x000003ff0500780c */ /* 0x000fe20003f04070 */
[----:B-1----:R-:W-:Y:S01]  /*00b0*/  IMAD R0, R3, UR4, R4 ;  /* 0x0000000403007c24 */ /* 0x002fe2000f8e0204 */
[----:B------:R-:W-:Y:S01]  /*00c0*/  LOP3.LUT P1, R4, R4, RZ, R7, 0xfa, !PT ;  /* 0x000000ff04047212 */ /* 0x000fe2000782fa07 */
[----:B------:R-:W-:-:S03]  /*00d0*/  UMOV UR4, 0x400 ;  /* 0x0000040000047882 */ /* 0x000fc60000000000 */
[----:B------:R-:W-:Y:S01]  /*00e0*/  ISETP.GT.OR P0, PT, R0, 0x3ff, P0 ;  /* 0x000003ff0000780c */ /* 0x000fe20000704670 */
[----:B0-----:R-:W-:-:S12]  /*00f0*/  ULEA UR4, UR5, UR4, 0x18 ;  /* 0x0000000405047291 */ /* 0x001fd8000f8ec0ff */
[----:B------:R-:W0:Y:S01]  /*0100*/  @!P0 LDC.64 R2, c[0x0][0x380] ;  /* 0x0000e000ff028b82 */ /* 0x000e220000000a00 */
[----:B------:R-:W-:Y:S01]  /*0110*/  @!P0 IMAD R5, R5, 0x400, R0 ;  /* 0x0000040005058824 */ /* 0x000fe200078e0200 */
[----:B------:R-:W-:Y:S06]  /*0120*/  @!P1 STS [UR4], RZ ;  /* 0x000000ffff009988 */ /* 0x000fec0008000804 */
[----:B------:R-:W1:Y:S01]  /*0130*/  @!P0 LDC R7, c[0x0][0x390] ;  /* 0x0000e400ff078b82 */ /* 0x000e620000000800 */
[----:B0-----:R-:W-:-:S07]  /*0140*/  @!P0 IMAD.WIDE R2, R5, 0x4, R2 ;  /* 0x0000000405028825 */ /* 0x001fce00078e0202 */
[----:B------:R-:W-:Y:S06]  /*0150*/  BAR.SYNC.DEFER_BLOCKING 0x0 ;  /* 0x0000000000007b1d */ /* 0x000fec0000010000 */
[----:B--2---:R-:W1:Y:S01]  /*0160*/  @!P0 LDG.E R2, desc[UR6][R2.64] ;  /* 0x0000000602028981 */ /* 0x004e62000c1e1900 */
[----:B------:R-:W-:Y:S01]  /*0170*/  IMAD.MOV.U32 R0, RZ, RZ, RZ ;  /* 0x000000ffff007224 */ /* 0x000fe200078e00ff */
[----:B------:R-:W-:Y:S01]  /*0180*/  VOTEU.ANY UR5, UPT, PT ;  /* 0x0000000000057886 */ /* 0x000fe200038e0100 */
[----:B------:R-:W0:Y:S01]  /*0190*/  S2R R5, SR_LANEID ;  /* 0x0000000000057919 */ /* 0x000e220000000000 */
[----:B------:R-:W-:Y:S01]  /*01a0*/  UFLO.U32 UR5, UR5 ;  /* 0x00000005000572bd */ /* 0x000fe200080e0000 */
[----:B-1----:R-:W-:-:S04]  /*01b0*/  @!P0 ISETP.NE.AND P1, PT, R2, R7, PT ;  /* 0x000000070200820c */ /* 0x002fc80003f25270 */
[----:B------:R-:W-:Y:S02]  /*01c0*/  @!P0 SEL R0, RZ, 0x1, P1 ;  /* 0x00000001ff008807 */ /* 0x000fe40000800000 */
[----:B0-----:R-:W-:Y:S02]  /*01d0*/  ISETP.EQ.U32.AND P1, PT, R5, UR5, PT ;  /* 0x0000000505007c0c */ /* 0x001fe4000bf22070 */
[----:B------:R-:W0:Y:S01]  /*01e0*/  REDUX.SUM UR8, R0 ;  /* 0x00000000000873c4 */ /* 0x000e22000000c000 */
[----:B------:R-:W-:Y:S01]  /*01f0*/  ISETP.NE.AND P0, PT, R4, RZ, PT ;  /* 0x000000ff0400720c */ /* 0x000fe20003f05270 */
[----:B0-----:R-:W-:-:S09]  /*0200*/  IMAD.U32 R2, RZ, RZ, UR8 ;  /* 0x00000008ff027e24 */ /* 0x001fd2000f8e00ff */
[----:B------:R0:W-:Y:S01]  /*0210*/  @P1 ATOMS.ADD RZ, [UR4], R2 ;  /* 0x00000002ffff198c */ /* 0x0001e20008000004 */
[----:B------:R-:W-:Y:S06]  /*0220*/  BAR.SYNC.DEFER_BLOCKING 0x0 ;  /* 0x0000000000007b1d */ /* 0x000fec0000010000 */
[----:B------:R-:W-:Y:S05]  /*0230*/  @P0 EXIT ;  /* 0x000000000000094d */ /* 0x000fea0003800000 */
[----:B------:R-:W1:Y:S01]  /*0240*/  LDS R0, [UR4] ;  /* 0x00000004ff007984 */ /* 0x000e620008000800 */
[----:B0-----:R-:W0:Y:S01]  /*0250*/  LDC.64 R2, c[0x0][0x388] ;  /* 0x0000e200ff027b82 */ /* 0x001e220000000a00 */
[----:B------:R-:W-:Y:S02]  /*0260*/  VOTEU.ANY UR5, UPT, PT ;  /* 0x0000000000057886 */ /* 0x000fe400038e0100 */
[----:B------:R-:W-:Y:S02]  /*0270*/  UFLO.U32 UR8, UR5 ;  /* 0x00000005000872bd */ /* 0x000fe400080e0000 */
[----:B------:R-:W-:-:S04]  /*0280*/  UPOPC UR5, UR5 ;  /* 0x00000005000572bf */ /* 0x000fc80008000000 */
[----:B------:R-:W-:Y:S02]  /*0290*/  ISETP.EQ.U32.AND P0, PT, R5, UR8, PT ;  /* 0x0000000805007c0c */ /* 0x000fe4000bf02070 */
[----:B-1----:R-:W-:-:S11]  /*02a0*/  IMAD R5, R0, UR5, RZ ;  /* 0x0000000500057c24 */ /* 0x002fd6000f8e02ff */
[----:B0-----:R-:W-:Y:S01]  /*02b0*/  @P0 REDG.E.ADD.STRONG.GPU desc[UR6][R2.64], R5 ;  /* 0x000000050200098e */ /* 0x001fe2000c12e106 */
[----:B------:R-:W-:Y:S05]  /*02c0*/  EXIT ;  /* 0x000000000000794d */ /* 0x000fea0003800000 */
.L_x_0:
[----:B------:R-:W-:-:S00]  /*02d0*/  BRA `(.L_x_0) ;  /* 0xfffffffc00fc7947 */ /* 0x000fc0000383ffff */
[----:B------:R-:W-:-:S00]  /*02e0*/  NOP ;  /* 0x0000000000007918 */ /* 0x000fc00000000000 */
        /* <DEDUP_REMOVED lines=9> */
.L_x_1:


//--------------------- .nv.shared._Z21countElementIn2DArrayPiS_i --------------------------
	.section	.nv.shared._Z21countElementIn2DArrayPiS_i,"aw",@nobits
	.sectionflags	@""
	.align	4
.nv.shared._Z21countElementIn2DArrayPiS_i:
	.zero		1028


//--------------------- .nv.shared.reserved.0     --------------------------
	.section	.nv.shared.reserved.0,"aw",@nobits
	.weak		__nv_reservedSMEM_offset_0_alias
	.size		__nv_reservedSMEM_offset_0_alias, 0, 64
	.other		__nv_reservedSMEM_offset_0_alias,@"STO_CUDA_RESERVED_SHARED STV_DEFAULT"
__nv_reservedSMEM_offset_0_alias:
	.zero		0
	.zero		64


//--------------------- .nv.constant0._Z21countElementIn2DArrayPiS_i --------------------------
	.section	.nv.constant0._Z21countElementIn2DArrayPiS_i,"a",@progbits
	.sectionflags	@""
	.align	4
.nv.constant0._Z21countElementIn2DArrayPiS_i:
	.zero		916


//--------------------- SYMBOLS --------------------------

	.type		.nv.reservedSmem.offset0,@object
	.size		.nv.reservedSmem.offset0,0x4
	.type		.nv.reservedSmem.cap,@object
	.size		.nv.reservedSmem.cap,0x4
